//
// Generated by NVIDIA NVVM Compiler
//
// Compiler Build ID: CL-36424714
// Cuda compilation tools, release 13.0, V13.0.88
// Based on NVVM 20.0.0
//

.version 9.0
.target sm_100
.address_size 64

	// .globl	_Z6matmulPfS_S_iii

.visible .entry _Z6matmulPfS_S_iii(
	.param .u64 .ptr .align 1 _Z6matmulPfS_S_iii_param_0,
	.param .u64 .ptr .align 1 _Z6matmulPfS_S_iii_param_1,
	.param .u64 .ptr .align 1 _Z6matmulPfS_S_iii_param_2,
	.param .u32 _Z6matmulPfS_S_iii_param_3,
	.param .u32 _Z6matmulPfS_S_iii_param_4,
	.param .u32 _Z6matmulPfS_S_iii_param_5
)
{
	.reg .pred 	%p<13>;
	.reg .b32 	%r<43>;
	.reg .b32 	%f<68>;
	.reg .b64 	%rd<53>;

	ld.param.u64 	%rd7, [_Z6matmulPfS_S_iii_param_0];
	ld.param.u64 	%rd8, [_Z6matmulPfS_S_iii_param_1];
	ld.param.u64 	%rd6, [_Z6matmulPfS_S_iii_param_2];
	ld.param.u32 	%r20, [_Z6matmulPfS_S_iii_param_3];
	ld.param.u32 	%r18, [_Z6matmulPfS_S_iii_param_4];
	ld.param.u32 	%r19, [_Z6matmulPfS_S_iii_param_5];
	cvta.to.global.u64 	%rd1, %rd8;
	cvta.to.global.u64 	%rd2, %rd7;
	mov.u32 	%r22, %ctaid.x;
	mov.u32 	%r23, %ntid.x;
	mov.u32 	%r24, %tid.x;
	mad.lo.s32 	%r1, %r22, %r23, %r24;
	mov.u32 	%r25, %ctaid.y;
	mov.u32 	%r26, %ntid.y;
	mov.u32 	%r27, %tid.y;
	mad.lo.s32 	%r28, %r25, %r26, %r27;
	setp.ge.s32 	%p1, %r1, %r19;
	setp.ge.s32 	%p2, %r28, %r20;
	or.pred  	%p3, %p1, %p2;
	@%p3 bra 	$L__BB0_14;
	setp.lt.s32 	%p4, %r18, 1;
	mov.f32 	%f67, 0f00000000;
	@%p4 bra 	$L__BB0_13;
	mul.lo.s32 	%r3, %r18, %r28;
	and.b32  	%r4, %r18, 7;
	setp.lt.u32 	%p5, %r18, 8;
	mov.f32 	%f67, 0f00000000;
	mov.b32 	%r41, 0;
	@%p5 bra 	$L__BB0_5;
	and.b32  	%r41, %r18, 2147483640;
	neg.s32 	%r39, %r41;
	shl.b32 	%r7, %r19, 3;
	mul.wide.u32 	%rd9, %r3, 4;
	add.s64 	%rd10, %rd9, %rd2;
	add.s64 	%rd52, %rd10, 16;
	mov.f32 	%f67, 0f00000000;
	mul.wide.s32 	%rd13, %r19, 4;
	mov.u32 	%r38, %r1;
$L__BB0_4:
	.pragma "nounroll";
	ld.global.f32 	%f17, [%rd52+-16];
	mul.wide.s32 	%rd11, %r38, 4;
	add.s64 	%rd12, %rd1, %rd11;
	ld.global.f32 	%f18, [%rd12];
	fma.rn.f32 	%f19, %f17, %f18, %f67;
	ld.global.f32 	%f20, [%rd52+-12];
	add.s64 	%rd14, %rd12, %rd13;
	ld.global.f32 	%f21, [%rd14];
	fma.rn.f32 	%f22, %f20, %f21, %f19;
	ld.global.f32 	%f23, [%rd52+-8];
	add.s64 	%rd15, %rd14, %rd13;
	ld.global.f32 	%f24, [%rd15];
	fma.rn.f32 	%f25, %f23, %f24, %f22;
	ld.global.f32 	%f26, [%rd52+-4];
	add.s64 	%rd16, %rd15, %rd13;
	ld.global.f32 	%f27, [%rd16];
	fma.rn.f32 	%f28, %f26, %f27, %f25;
	ld.global.f32 	%f29, [%rd52];
	add.s64 	%rd17, %rd16, %rd13;
	ld.global.f32 	%f30, [%rd17];
	fma.rn.f32 	%f31, %f29, %f30, %f28;
	ld.global.f32 	%f32, [%rd52+4];
	add.s64 	%rd18, %rd17, %rd13;
	ld.global.f32 	%f33, [%rd18];
	fma.rn.f32 	%f34, %f32, %f33, %f31;
	ld.global.f32 	%f35, [%rd52+8];
	add.s64 	%rd19, %rd18, %rd13;
	ld.global.f32 	%f36, [%rd19];
	fma.rn.f32 	%f37, %f35, %f36, %f34;
	ld.global.f32 	%f38, [%rd52+12];
	add.s64 	%rd20, %rd19, %rd13;
	ld.global.f32 	%f39, [%rd20];
	fma.rn.f32 	%f67, %f38, %f39, %f37;
	add.s32 	%r39, %r39, 8;
	add.s32 	%r38, %r38, %r7;
	add.s64 	%rd52, %rd52, 32;
	setp.ne.s32 	%p6, %r39, 0;
	@%p6 bra 	$L__BB0_4;
$L__BB0_5:
	setp.eq.s32 	%p7, %r4, 0;
	@%p7 bra 	$L__BB0_13;
	and.b32  	%r13, %r18, 3;
	setp.lt.u32 	%p8, %r4, 4;
	@%p8 bra 	$L__BB0_8;
	add.s32 	%r30, %r41, %r3;
	mul.wide.u32 	%rd21, %r30, 4;
	add.s64 	%rd22, %rd2, %rd21;
	ld.global.f32 	%f41, [%rd22];
	mad.lo.s32 	%r31, %r41, %r19, %r1;
	mul.wide.s32 	%rd23, %r31, 4;
	add.s64 	%rd24, %rd1, %rd23;
	ld.global.f32 	%f42, [%rd24];
	fma.rn.f32 	%f43, %f41, %f42, %f67;
	cvt.u64.u32 	%rd25, %r3;
	cvt.u64.u32 	%rd26, %r41;
	add.s64 	%rd27, %rd26, %rd25;
	shl.b64 	%rd28, %rd27, 2;
	add.s64 	%rd29, %rd2, %rd28;
	ld.global.f32 	%f44, [%rd29+4];
	mul.wide.s32 	%rd30, %r19, 4;
	add.s64 	%rd31, %rd24, %rd30;
	ld.global.f32 	%f45, [%rd31];
	fma.rn.f32 	%f46, %f44, %f45, %f43;
	ld.global.f32 	%f47, [%rd29+8];
	add.s64 	%rd32, %rd31, %rd30;
	ld.global.f32 	%f48, [%rd32];
	fma.rn.f32 	%f49, %f47, %f48, %f46;
	ld.global.f32 	%f50, [%rd29+12];
	add.s64 	%rd33, %rd32, %rd30;
	ld.global.f32 	%f51, [%rd33];
	fma.rn.f32 	%f67, %f50, %f51, %f49;
	add.s32 	%r41, %r41, 4;
$L__BB0_8:
	setp.eq.s32 	%p9, %r13, 0;
	@%p9 bra 	$L__BB0_13;
	setp.eq.s32 	%p10, %r13, 1;
	@%p10 bra 	$L__BB0_11;
	add.s32 	%r32, %r41, %r3;
	mul.wide.u32 	%rd34, %r32, 4;
	add.s64 	%rd35, %rd2, %rd34;
	ld.global.f32 	%f53, [%rd35];
	mad.lo.s32 	%r33, %r41, %r19, %r1;
	mul.wide.s32 	%rd36, %r33, 4;
	add.s64 	%rd37, %rd1, %rd36;
	ld.global.f32 	%f54, [%rd37];
	fma.rn.f32 	%f55, %f53, %f54, %f67;
	cvt.u64.u32 	%rd38, %r3;
	cvt.u64.u32 	%rd39, %r41;
	add.s64 	%rd40, %rd39, %rd38;
	shl.b64 	%rd41, %rd40, 2;
	add.s64 	%rd42, %rd2, %rd41;
	ld.global.f32 	%f56, [%rd42+4];
	mul.wide.s32 	%rd43, %r19, 4;
	add.s64 	%rd44, %rd37, %rd43;
	ld.global.f32 	%f57, [%rd44];
	fma.rn.f32 	%f67, %f56, %f57, %f55;
	add.s32 	%r41, %r41, 2;
$L__BB0_11:
	and.b32  	%r34, %r18, 1;
	setp.eq.b32 	%p11, %r34, 1;
	not.pred 	%p12, %p11;
	@%p12 bra 	$L__BB0_13;
	add.s32 	%r35, %r41, %r3;
	mul.wide.u32 	%rd45, %r35, 4;
	add.s64 	%rd46, %rd2, %rd45;
	ld.global.f32 	%f58, [%rd46];
	mad.lo.s32 	%r36, %r41, %r19, %r1;
	mul.wide.s32 	%rd47, %r36, 4;
	add.s64 	%rd48, %rd1, %rd47;
	ld.global.f32 	%f59, [%rd48];
	fma.rn.f32 	%f67, %f58, %f59, %f67;
$L__BB0_13:
	mad.lo.s32 	%r37, %r19, %r28, %r1;
	cvta.to.global.u64 	%rd49, %rd6;
	mul.wide.s32 	%rd50, %r37, 4;
	add.s64 	%rd51, %rd49, %rd50;
	st.global.f32 	[%rd51], %f67;
$L__BB0_14:
	ret;

}


// ===== COMPILED SASS (sm_100) =====

	.target	sm_100

	.elftype	@"ET_EXEC"


//--------------------- .note.nv.tkinfo           --------------------------
	.section	.note.nv.tkinfo,"",@"SHT_NOTE"
	.sectionflags	@"SHF_NOTE_NV_TKINFO"
	.tkinfo
        /*0018*/ 	.word	0x00000002
        /*0030*/ 	.string	""
        /*0030*/ 	.string	"ptxas"
        /*0030*/ 	.string	"Cuda compilation tools, release 13.0, V13.0.88"
        /*0030*/ 	.string	"Build cuda_13.0.r13.0/compiler.36424714_0"
        /*0030*/ 	.string	"-arch sm_100 -m 64 "



//--------------------- .note.nv.cuinfo           --------------------------
	.section	.note.nv.cuinfo,"",@"SHT_NOTE"
	.sectionflags	@"SHF_NOTE_NV_CUINFO"
        /*0018*/ 	.short	0x0002
        /*001a*/ 	.short	0x0064
        /*001c*/ 	.short	0x0082
	.zero		2


//--------------------- .nv.info                  --------------------------
	.section	.nv.info,"",@"SHT_CUDA_INFO"
	.align	4


	//----- nvinfo : EIATTR_REGCOUNT
	.align		4
        /*0000*/ 	.byte	0x04, 0x2f
        /*0002*/ 	.short	(.L_1 - .L_0)
	.align		4
.L_0:
        /*0004*/ 	.word	index@(_Z6matmulPfS_S_iii)
        /*0008*/ 	.word	0x00000020


	//----- nvinfo : EIATTR_FRAME_SIZE
	.align		4
.L_1:
        /*000c*/ 	.byte	0x04, 0x11
        /*000e*/ 	.short	(.L_3 - .L_2)
	.align		4
.L_2:
        /*0010*/ 	.word	index@(_Z6matmulPfS_S_iii)
        /*0014*/ 	.word	0x00000000


	//----- nvinfo : EIATTR_MIN_STACK_SIZE
	.align		4
.L_3:
        /*0018*/ 	.byte	0x04, 0x12
        /*001a*/ 	.short	(.L_5 - .L_4)
	.align		4
.L_4:
        /*001c*/ 	.word	index@(_Z6matmulPfS_S_iii)
        /*0020*/ 	.word	0x00000000
.L_5:


//--------------------- .nv.compat                --------------------------
	.section	.nv.compat,"",@"SHT_CUDA_COMPAT_INFO"
	.align	4
        /*0000*/ 	.byte	0x02, 0x09, 0x00, 0x00, 0x02, 0x02, 0x01, 0x00, 0x02, 0x05, 0x05, 0x00, 0x03, 0x07, 0x01, 0x01
        /*0010*/ 	.byte	0x02, 0x03, 0x00, 0x00, 0x02, 0x06, 0x01, 0x00, 0x04, 0x0b, 0x08, 0x00, 0x09, 0x00, 0x00, 0x00
        /*0020*/ 	.byte	0x00, 0x00, 0x00, 0x00


//--------------------- .nv.info._Z6matmulPfS_S_iii --------------------------
	.section	.nv.info._Z6matmulPfS_S_iii,"",@"SHT_CUDA_INFO"
	.sectionflags	@""
	.align	4


	//----- nvinfo : EIATTR_CUDA_API_VERSION
	.align		4
        /*0000*/ 	.byte	0x04, 0x37
        /*0002*/ 	.short	(.L_7 - .L_6)
.L_6:
        /*0004*/ 	.word	0x00000082


	//----- nvinfo : EIATTR_KPARAM_INFO
	.align		4
.L_7:
        /*0008*/ 	.byte	0x04, 0x17
        /*000a*/ 	.short	(.L_9 - .L_8)
.L_8:
        /*000c*/ 	.word	0x00000000
        /*0010*/ 	.short	0x0005
        /*0012*/ 	.short	0x0020
        /*0014*/ 	.byte	0x00, 0xf0, 0x11, 0x00


	//----- nvinfo : EIATTR_KPARAM_INFO
	.align		4
.L_9:
        /*0018*/ 	.byte	0x04, 0x17
        /*001a*/ 	.short	(.L_11 - .L_10)
.L_10:
        /*001c*/ 	.word	0x00000000
        /*0020*/ 	.short	0x0004
        /*0022*/ 	.short	0x001c
        /*0024*/ 	.byte	0x00, 0xf0, 0x11, 0x00


	//----- nvinfo : EIATTR_KPARAM_INFO
	.align		4
.L_11:
        /*0028*/ 	.byte	0x04, 0x17
        /*002a*/ 	.short	(.L_13 - .L_12)
.L_12:
        /*002c*/ 	.word	0x00000000
        /*0030*/ 	.short	0x0003
        /*0032*/ 	.short	0x0018
        /*0034*/ 	.byte	0x00, 0xf0, 0x11, 0x00


	//----- nvinfo : EIATTR_KPARAM_INFO
	.align		4
.L_13:
        /*0038*/ 	.byte	0x04, 0x17
        /*003a*/ 	.short	(.L_15 - .L_14)
.L_14:
        /*003c*/ 	.word	0x00000000
        /*0040*/ 	.short	0x0002
        /*0042*/ 	.short	0x0010
        /*0044*/ 	.byte	0x00, 0xf5, 0x21, 0x00


	//----- nvinfo : EIATTR_KPARAM_INFO
	.align		4
.L_15:
        /*0048*/ 	.byte	0x04, 0x17
        /*004a*/ 	.short	(.L_17 - .L_16)
.L_16:
        /*004c*/ 	.word	0x00000000
        /*0050*/ 	.short	0x0001
        /*0052*/ 	.short	0x0008
        /*0054*/ 	.byte	0x00, 0xf5, 0x21, 0x00


	//----- nvinfo : EIATTR_KPARAM_INFO
	.align		4
.L_17:
        /*0058*/ 	.byte	0x04, 0x17
        /*005a*/ 	.short	(.L_19 - .L_18)
.L_18:
        /*005c*/ 	.word	0x00000000
        /*0060*/ 	.short	0x0000
        /*0062*/ 	.short	0x0000
        /*0064*/ 	.byte	0x00, 0xf5, 0x21, 0x00


	//----- nvinfo : EIATTR_SPARSE_MMA_MASK
	.align		4
.L_19:
        /*0068*/ 	.byte	0x03, 0x50
        /*006a*/ 	.short	0x0000


	//----- nvinfo : EIATTR_MAXREG_COUNT
	.align		4
        /*006c*/ 	.byte	0x03, 0x1b
        /*006e*/ 	.short	0x00ff


	//----- nvinfo : EIATTR_MERCURY_ISA_VERSION
	.align		4
        /*0070*/ 	.byte	0x03, 0x5f
        /*0072*/ 	.short	0x0101


	//----- nvinfo : EIATTR_VRC_CTA_INIT_COUNT
	.align		4
        /*0074*/ 	.byte	0x02, 0x4a
	.zero		1
	.zero		1


	//----- nvinfo : EIATTR_EXIT_INSTR_OFFSETS
	.align		4
        /*0078*/ 	.byte	0x04, 0x1c
        /*007a*/ 	.short	(.L_21 - .L_20)


	//   ....[0]....
.L_20:
        /*007c*/ 	.word	0x000000d0


	//   ....[1]....
        /*0080*/ 	.word	0x000008f0


	//----- nvinfo : EIATTR_CBANK_PARAM_SIZE
	.align		4
.L_21:
        /*0084*/ 	.byte	0x03, 0x19
        /*0086*/ 	.short	0x0024


	//----- nvinfo : EIATTR_PARAM_CBANK
	.align		4
        /*0088*/ 	.byte	0x04, 0x0a
        /*008a*/ 	.short	(.L_23 - .L_22)
	.align		4
.L_22:
        /*008c*/ 	.word	index@(.nv.constant0._Z6matmulPfS_S_iii)
        /*0090*/ 	.short	0x0380
        /*0092*/ 	.short	0x0024


	//----- nvinfo : EIATTR_SW_WAR
	.align		4
.L_23:
        /*0094*/ 	.byte	0x04, 0x36
        /*0096*/ 	.short	(.L_25 - .L_24)
.L_24:
        /*0098*/ 	.word	0x00000008
.L_25:


//--------------------- .nv.callgraph             --------------------------
	.section	.nv.callgraph,"",@"SHT_CUDA_CALLGRAPH"
	.align	4
	.sectionentsize	8
	.align		4
        /*0000*/ 	.word	0x00000000
	.align		4
        /*0004*/ 	.word	0xffffffff
	.align		4
        /*0008*/ 	.word	0x00000000
	.align		4
        /*000c*/ 	.word	0xfffffffe
	.align		4
        /*0010*/ 	.word	0x00000000
	.align		4
        /*0014*/ 	.word	0xfffffffd
	.align		4
        /*0018*/ 	.word	0x00000000
	.align		4
        /*001c*/ 	.word	0xfffffffc


//--------------------- .text._Z6matmulPfS_S_iii  --------------------------
	.section	.text._Z6matmulPfS_S_iii,"ax",@progbits
	.align	128
        .global         _Z6matmulPfS_S_iii
        .type           _Z6matmulPfS_S_iii,@function
        .size           _Z6matmulPfS_S_iii,(.L_x_5 - _Z6matmulPfS_S_iii)
        .other          _Z6matmulPfS_S_iii,@"STO_CUDA_ENTRY STV_DEFAULT"
_Z6matmulPfS_S_iii:
.text._Z6matmulPfS_S_iii:
[----:B------:R-:W-:Y:S01]  /*0000*/  LDC R1, c[0x0][0x37c] ;  /* 0x0000df00ff017b82 */ /* 0x000fe20000000800 */
[----:B------:R-:W0:Y:S07]  /*0010*/  S2R R5, SR_TID.Y ;  /* 0x0000000000057919 */ /* 0x000e2e0000002200 */
[----:B------:R-:W1:Y:S01]  /*0020*/  LDC R16, c[0x0][0x360] ;  /* 0x0000d800ff107b82 */ /* 0x000e620000000800 */
[----:B------:R-:W2:Y:S01]  /*0030*/  LDCU UR6, c[0x0][0x398] ;  /* 0x00007300ff0677ac */ /* 0x000ea20008000800 */
[----:B------:R-:W1:Y:S06]  /*0040*/  S2R R3, SR_TID.X ;  /* 0x0000000000037919 */ /* 0x000e6c0000002100 */
[----:B------:R-:W0:Y:S08]  /*0050*/  S2UR UR5, SR_CTAID.Y ;  /* 0x00000000000579c3 */ /* 0x000e300000002600 */
[----:B------:R-:W0:Y:S08]  /*0060*/  LDC R0, c[0x0][0x364] ;  /* 0x0000d900ff007b82 */ /* 0x000e300000000800 */
[----:B------:R-:W1:Y:S08]  /*0070*/  S2UR UR4, SR_CTAID.X ;  /* 0x00000000000479c3 */ /* 0x000e700000002500 */
[----:B------:R-:W3:Y:S01]  /*0080*/  LDC R17, c[0x0][0x3a0] ;  /* 0x0000e800ff117b82 */ /* 0x000ee20000000800 */
[----:B0-----:R-:W-:-:S05]  /*0090*/  IMAD R0, R0, UR5, R5 ;  /* 0x0000000500007c24 */ /* 0x001fca000f8e0205 */
[----:B--2---:R-:W-:Y:S01]  /*00a0*/  ISETP.GE.AND P0, PT, R0, UR6, PT ;  /* 0x0000000600007c0c */ /* 0x004fe2000bf06270 */
[----:B-1----:R-:W-:-:S05]  /*00b0*/  IMAD R16, R16, UR4, R3 ;  /* 0x0000000410107c24 */ /* 0x002fca000f8e0203 */
[----:B---3--:R-:W-:-:S13]  /*00c0*/  ISETP.GE.OR P0, PT, R16, R17, P0 ;  /* 0x000000111000720c */ /* 0x008fda0000706670 */
[----:B------:R-:W-:Y:S05]  /*00d0*/  @P0 EXIT ;  /* 0x000000000000094d */ /* 0x000fea0003800000 */
[----:B------:R-:W0:Y:S01]  /*00e0*/  LDC R19, c[0x0][0x39c] ;  /* 0x0000e700ff137b82 */ /* 0x000e220000000800 */
[----:B------:R-:W1:Y:S01]  /*00f0*/  LDCU.64 UR4, c[0x0][0x358] ;  /* 0x00006b00ff0477ac */ /* 0x000e620008000a00 */
[----:B------:R-:W-:Y:S01]  /*0100*/  HFMA2 R24, -RZ, RZ, 0, 0 ;  /* 0x00000000ff187431 */ /* 0x000fe200000001ff */
[----:B0-----:R-:W-:-:S13]  /*0110*/  ISETP.GE.AND P0, PT, R19, 0x1, PT ;  /* 0x000000011300780c */ /* 0x001fda0003f06270 */
[----:B-1----:R-:W-:Y:S05]  /*0120*/  @!P0 BRA `(.L_x_0) ;  /* 0x0000000400e08947 */ /* 0x002fea0003800000 */
[C---:B------:R-:W-:Y:S01]  /*0130*/  ISETP.GE.U32.AND P1, PT, R19.reuse, 0x8, PT ;  /* 0x000000081300780c */ /* 0x040fe20003f26070 */
[----:B------:R-:W-:Y:S01]  /*0140*/  IMAD R20, R0, R19, RZ ;  /* 0x0000001300147224 */ /* 0x000fe200078e02ff */
[----:B------:R-:W-:Y:S02]  /*0150*/  LOP3.LUT R27, R19, 0x7, RZ, 0xc0, !PT ;  /* 0x00000007131b7812 */ /* 0x000fe400078ec0ff */
[----:B------:R-:W-:Y:S02]  /*0160*/  MOV R24, RZ ;  /* 0x000000ff00187202 */ /* 0x000fe40000000f00 */
[----:B------:R-:W-:Y:S02]  /*0170*/  ISETP.NE.AND P0, PT, R27, RZ, PT ;  /* 0x000000ff1b00720c */ /* 0x000fe40003f05270 */
[----:B------:R-:W-:-:S05]  /*0180*/  MOV R21, RZ ;  /* 0x000000ff00157202 */ /* 0x000fca0000000f00 */
[----:B------:R-:W-:Y:S06]  /*0190*/  @!P1 BRA `(.L_x_1) ;  /* 0x0000000000c49947 */ /* 0x000fec0003800000 */
[----:B------:R-:W0:Y:S01]  /*01a0*/  LDC.64 R2, c[0x0][0x380] ;  /* 0x0000e000ff027b82 */ /* 0x000e220000000a00 */
[----:B------:R-:W-:Y:S02]  /*01b0*/  LOP3.LUT R21, R19, 0x7ffffff8, RZ, 0xc0, !PT ;  /* 0x7ffffff813157812 */ /* 0x000fe400078ec0ff */
[----:B------:R-:W-:Y:S02]  /*01c0*/  MOV R24, RZ ;  /* 0x000000ff00187202 */ /* 0x000fe40000000f00 */
[----:B------:R-:W-:Y:S02]  /*01d0*/  MOV R18, R16 ;  /* 0x0000001000127202 */ /* 0x000fe40000000f00 */
[----:B------:R-:W-:Y:S01]  /*01e0*/  IADD3 R22, PT, PT, -R21, RZ, RZ ;  /* 0x000000ff15167210 */ /* 0x000fe20007ffe1ff */
[----:B0-----:R-:W-:-:S03]  /*01f0*/  IMAD.WIDE.U32 R2, R20, 0x4, R2 ;  /* 0x0000000414027825 */ /* 0x001fc600078e0002 */
[----:B------:R-:W-:-:S04]  /*0200*/  IADD3 R4, P1, PT, R2, 0x10, RZ ;  /* 0x0000001002047810 */ /* 0x000fc80007f3e0ff */
[----:B------:R-:W-:-:S09]  /*0210*/  IADD3.X R5, PT, PT, RZ, R3, RZ, P1, !PT ;  /* 0x00000003ff057210 */ /* 0x000fd20000ffe4ff */
.L_x_2:
[----:B------:R-:W0:Y:S01]  /*0220*/  LDC.64 R14, c[0x0][0x388] ;  /* 0x0000e200ff0e7b82 */ /* 0x000e220000000a00 */
[----:B------:R-:W-:Y:S02]  /*0230*/  MOV R2, R4 ;  /* 0x0000000400027202 */ /* 0x000fe40000000f00 */
[----:B------:R-:W-:-:S05]  /*0240*/  MOV R3, R5 ;  /* 0x0000000500037202 */ /* 0x000fca0000000f00 */
[----:B------:R-:W2:Y:S04]  /*0250*/  LDG.E R25, desc[UR4][R2.64+-0x10] ;  /* 0xfffff00402197981 */ /* 0x000ea8000c1e1900 */
[----:B------:R-:W3:Y:S04]  /*0260*/  LDG.E R23, desc[UR4][R2.64+-0xc] ;  /* 0xfffff40402177981 */ /* 0x000ee8000c1e1900 */
[----:B------:R-:W4:Y:S04]  /*0270*/  LDG.E R29, desc[UR4][R2.64+-0x8] ;  /* 0xfffff804021d7981 */ /* 0x000f28000c1e1900 */
[----:B------:R-:W5:Y:S01]  /*0280*/  LDG.E R28, desc[UR4][R2.64+-0x4] ;  /* 0xfffffc04021c7981 */ /* 0x000f62000c1e1900 */
[----:B0-----:R-:W-:-:S05]  /*0290*/  IMAD.WIDE R14, R18, 0x4, R14 ;  /* 0x00000004120e7825 */ /* 0x001fca00078e020e */
[----:B------:R0:W2:Y:S01]  /*02a0*/  LDG.E R26, desc[UR4][R14.64] ;  /* 0x000000040e1a7981 */ /* 0x0000a2000c1e1900 */
[----:B------:R-:W-:-:S04]  /*02b0*/  IMAD.WIDE R12, R17, 0x4, R14 ;  /* 0x00000004110c7825 */ /* 0x000fc800078e020e */
[C---:B------:R-:W-:Y:S02]  /*02c0*/  IMAD.WIDE R4, R17.reuse, 0x4, R12 ;  /* 0x0000000411047825 */ /* 0x040fe400078e020c */
[----:B------:R-:W3:Y:S02]  /*02d0*/  LDG.E R12, desc[UR4][R12.64] ;  /* 0x000000040c0c7981 */ /* 0x000ee4000c1e1900 */
[C---:B------:R-:W-:Y:S02]  /*02e0*/  IMAD.WIDE R8, R17.reuse, 0x4, R4 ;  /* 0x0000000411087825 */ /* 0x040fe400078e0204 */
[----:B------:R-:W4:Y:S02]  /*02f0*/  LDG.E R4, desc[UR4][R4.64] ;  /* 0x0000000404047981 */ /* 0x000f24000c1e1900 */
[C---:B------:R-:W-:Y:S02]  /*0300*/  IMAD.WIDE R6, R17.reuse, 0x4, R8 ;  /* 0x0000000411067825 */ /* 0x040fe400078e0208 */
[----:B------:R-:W5:Y:S02]  /*0310*/  LDG.E R8, desc[UR4][R8.64] ;  /* 0x0000000408087981 */ /* 0x000f64000c1e1900 */
[----:B------:R-:W-:-:S02]  /*0320*/  IMAD.WIDE R10, R17, 0x4, R6 ;  /* 0x00000004110a7825 */ /* 0x000fc400078e0206 */
[----:B------:R-:W5:Y:S04]  /*0330*/  LDG.E R5, desc[UR4][R2.64] ;  /* 0x0000000402057981 */ /* 0x000f68000c1e1900 */
[----:B------:R-:W5:Y:S01]  /*0340*/  LDG.E R6, desc[UR4][R6.64] ;  /* 0x0000000406067981 */ /* 0x000f62000c1e1900 */
[----:B0-----:R-:W-:-:S03]  /*0350*/  IMAD.WIDE R14, R17, 0x4, R10 ;  /* 0x00000004110e7825 */ /* 0x001fc600078e020a */
[----:B------:R-:W5:Y:S04]  /*0360*/  LDG.E R10, desc[UR4][R10.64] ;  /* 0x000000040a0a7981 */ /* 0x000f68000c1e1900 */
[----:B------:R-:W5:Y:S04]  /*0370*/  LDG.E R13, desc[UR4][R14.64] ;  /* 0x000000040e0d7981 */ /* 0x000f68000c1e1900 */
[----:B------:R-:W5:Y:S04]  /*0380*/  LDG.E R7, desc[UR4][R2.64+0x4] ;  /* 0x0000040402077981 */ /* 0x000f68000c1e1900 */
[----:B------:R-:W5:Y:S01]  /*0390*/  LDG.E R9, desc[UR4][R2.64+0xc] ;  /* 0x00000c0402097981 */ /* 0x000f62000c1e1900 */
[----:B--2---:R-:W-:Y:S01]  /*03a0*/  FFMA R26, R25, R26, R24 ;  /* 0x0000001a191a7223 */ /* 0x004fe20000000018 */
[----:B------:R-:W-:-:S02]  /*03b0*/  IMAD.WIDE R24, R17, 0x4, R14 ;  /* 0x0000000411187825 */ /* 0x000fc400078e020e */
[----:B------:R-:W2:Y:S04]  /*03c0*/  LDG.E R14, desc[UR4][R2.64+0x8] ;  /* 0x00000804020e7981 */ /* 0x000ea8000c1e1900 */
[----:B------:R-:W2:Y:S01]  /*03d0*/  LDG.E R24, desc[UR4][R24.64] ;  /* 0x0000000418187981 */ /* 0x000ea2000c1e1900 */
[----:B---3--:R-:W-:Y:S01]  /*03e0*/  FFMA R12, R23, R12, R26 ;  /* 0x0000000c170c7223 */ /* 0x008fe2000000001a */
[----:B------:R-:W-:-:S03]  /*03f0*/  IADD3 R22, PT, PT, R22, 0x8, RZ ;  /* 0x0000000816167810 */ /* 0x000fc60007ffe0ff */
[----:B----4-:R-:W-:Y:S01]  /*0400*/  FFMA R29, R29, R4, R12 ;  /* 0x000000041d1d7223 */ /* 0x010fe2000000000c */
[----:B------:R-:W-:-:S03]  /*0410*/  ISETP.NE.AND P1, PT, R22, RZ, PT ;  /* 0x000000ff1600720c */ /* 0x000fc60003f25270 */
[----:B-----5:R-:W-:Y:S01]  /*0420*/  FFMA R8, R28, R8, R29 ;  /* 0x000000081c087223 */ /* 0x020fe2000000001d */
[----:B------:R-:W-:-:S03]  /*0430*/  IADD3 R4, P2, PT, R2, 0x20, RZ ;  /* 0x0000002002047810 */ /* 0x000fc60007f5e0ff */
[----:B------:R-:W-:Y:S01]  /*0440*/  FFMA R6, R5, R6, R8 ;  /* 0x0000000605067223 */ /* 0x000fe20000000008 */
[----:B------:R-:W-:Y:S02]  /*0450*/  IADD3.X R5, PT, PT, RZ, R3, RZ, P2, !PT ;  /* 0x00000003ff057210 */ /* 0x000fe400017fe4ff */
[----:B------:R-:W-:Y:S01]  /*0460*/  LEA R18, R17, R18, 0x3 ;  /* 0x0000001211127211 */ /* 0x000fe200078e18ff */
[----:B------:R-:W-:-:S04]  /*0470*/  FFMA R7, R7, R10, R6 ;  /* 0x0000000a07077223 */ /* 0x000fc80000000006 */
[----:B--2---:R-:W-:-:S04]  /*0480*/  FFMA R14, R14, R13, R7 ;  /* 0x0000000d0e0e7223 */ /* 0x004fc80000000007 */
[----:B------:R-:W-:Y:S01]  /*0490*/  FFMA R24, R9, R24, R14 ;  /* 0x0000001809187223 */ /* 0x000fe2000000000e */
[----:B------:R-:W-:Y:S06]  /*04a0*/  @P1 BRA `(.L_x_2) ;  /* 0xfffffffc005c1947 */ /* 0x000fec000383ffff */
.L_x_1:
[----:B------:R-:W-:Y:S05]  /*04b0*/  @!P0 BRA `(.L_x_0) ;  /* 0x0000000000fc8947 */ /* 0x000fea0003800000 */
[----:B------:R-:W-:Y:S02]  /*04c0*/  ISETP.GE.U32.AND P1, PT, R27, 0x4, PT ;  /* 0x000000041b00780c */ /* 0x000fe40003f26070 */
[----:B------:R-:W-:-:S04]  /*04d0*/  LOP3.LUT R14, R19, 0x3, RZ, 0xc0, !PT ;  /* 0x00000003130e7812 */ /* 0x000fc800078ec0ff */
[----:B------:R-:W-:-:S07]  /*04e0*/  ISETP.NE.AND P0, PT, R14, RZ, PT ;  /* 0x000000ff0e00720c */ /* 0x000fce0003f05270 */
[----:B------:R-:W-:Y:S06]  /*04f0*/  @!P1 BRA `(.L_x_3) ;  /* 0x00000000006c9947 */ /* 0x000fec0003800000 */
[----:B------:R-:W0:Y:S01]  /*0500*/  LDC.64 R4, c[0x0][0x388] ;  /* 0x0000e200ff047b82 */ /* 0x000e220000000a00 */
[----:B------:R-:W1:Y:S01]  /*0510*/  LDCU.64 UR6, c[0x0][0x380] ;  /* 0x00007000ff0677ac */ /* 0x000e620008000a00 */
[----:B------:R-:W-:Y:S01]  /*0520*/  IMAD R7, R21, R17, R16 ;  /* 0x0000001115077224 */ /* 0x000fe200078e0210 */
[CC--:B------:R-:W-:Y:S02]  /*0530*/  IADD3 R3, PT, PT, R20.reuse, R21.reuse, RZ ;  /* 0x0000001514037210 */ /* 0x0c0fe40007ffe0ff */
[----:B------:R-:W-:-:S03]  /*0540*/  IADD3 R8, P1, PT, R20, R21, RZ ;  /* 0x0000001514087210 */ /* 0x000fc60007f3e0ff */
[----:B------:R-:W2:Y:S01]  /*0550*/  LDC.64 R12, c[0x0][0x380] ;  /* 0x0000e000ff0c7b82 */ /* 0x000ea20000000a00 */
[----:B0-----:R-:W-:-:S04]  /*0560*/  IMAD.WIDE R4, R7, 0x4, R4 ;  /* 0x0000000407047825 */ /* 0x001fc800078e0204 */
[----:B------:R-:W-:Y:S02]  /*0570*/  IMAD.WIDE R6, R17, 0x4, R4 ;  /* 0x0000000411067825 */ /* 0x000fe400078e0204 */
[----:B------:R-:W3:Y:S02]  /*0580*/  LDG.E R4, desc[UR4][R4.64] ;  /* 0x0000000404047981 */ /* 0x000ee4000c1e1900 */
[----:B--2---:R-:W-:Y:S01]  /*0590*/  IMAD.WIDE.U32 R12, R3, 0x4, R12 ;  /* 0x00000004030c7825 */ /* 0x004fe200078e000c */
[----:B------:R-:W-:Y:S02]  /*05a0*/  IADD3.X R3, PT, PT, RZ, RZ, RZ, P1, !PT ;  /* 0x000000ffff037210 */ /* 0x000fe40000ffe4ff */
[----:B-1----:R-:W-:-:S03]  /*05b0*/  LEA R2, P1, R8, UR6, 0x2 ;  /* 0x0000000608027c11 */ /* 0x002fc6000f8210ff */
[----:B------:R-:W3:Y:S01]  /*05c0*/  LDG.E R13, desc[UR4][R12.64] ;  /* 0x000000040c0d7981 */ /* 0x000ee2000c1e1900 */
[----:B------:R-:W-:Y:S01]  /*05d0*/  LEA.HI.X R3, R8, UR7, R3, 0x2, P1 ;  /* 0x0000000708037c11 */ /* 0x000fe200088f1403 */
[C---:B------:R-:W-:Y:S02]  /*05e0*/  IMAD.WIDE R8, R17.reuse, 0x4, R6 ;  /* 0x0000000411087825 */ /* 0x040fe400078e0206 */
[----:B------:R-:W2:Y:S04]  /*05f0*/  LDG.E R6, desc[UR4][R6.64] ;  /* 0x0000000406067981 */ /* 0x000ea8000c1e1900 */
[----:B------:R-:W2:Y:S01]  /*0600*/  LDG.E R15, desc[UR4][R2.64+0x4] ;  /* 0x00000404020f7981 */ /* 0x000ea2000c1e1900 */
[----:B------:R-:W-:-:S03]  /*0610*/  IMAD.WIDE R10, R17, 0x4, R8 ;  /* 0x00000004110a7825 */ /* 0x000fc600078e0208 */
[----:B------:R-:W4:Y:S04]  /*0620*/  LDG.E R22, desc[UR4][R8.64] ;  /* 0x0000000408167981 */ /* 0x000f28000c1e1900 */
[----:B------:R-:W4:Y:S04]  /*0630*/  LDG.E R18, desc[UR4][R2.64+0x8] ;  /* 0x0000080402127981 */ /* 0x000f28000c1e1900 */
[----:B------:R-:W5:Y:S04]  /*0640*/  LDG.E R26, desc[UR4][R2.64+0xc] ;  /* 0x00000c04021a7981 */ /* 0x000f68000c1e1900 */
[----:B------:R-:W5:Y:S01]  /*0650*/  LDG.E R10, desc[UR4][R10.64] ;  /* 0x000000040a0a7981 */ /* 0x000f62000c1e1900 */
[----:B------:R-:W-:Y:S01]  /*0660*/  IADD3 R21, PT, PT, R21, 0x4, RZ ;  /* 0x0000000415157810 */ /* 0x000fe20007ffe0ff */
[----:B---3--:R-:W-:-:S04]  /*0670*/  FFMA R24, R13, R4, R24 ;  /* 0x000000040d187223 */ /* 0x008fc80000000018 */
[----:B--2---:R-:W-:-:S04]  /*0680*/  FFMA R15, R15, R6, R24 ;  /* 0x000000060f0f7223 */ /* 0x004fc80000000018 */
[----:B----4-:R-:W-:-:S04]  /*0690*/  FFMA R15, R18, R22, R15 ;  /* 0x00000016120f7223 */ /* 0x010fc8000000000f */
[----:B-----5:R-:W-:-:S07]  /*06a0*/  FFMA R24, R26, R10, R15 ;  /* 0x0000000a1a187223 */ /* 0x020fce000000000f */
.L_x_3:
[----:B------:R-:W-:Y:S05]  /*06b0*/  @!P0 BRA `(.L_x_0) ;  /* 0x00000000007c8947 */ /* 0x000fea0003800000 */
[----:B------:R-:W-:Y:S01]  /*06c0*/  ISETP.NE.AND P1, PT, R14, 0x1, PT ;  /* 0x000000010e00780c */ /* 0x000fe20003f25270 */
[----:B------:R-:W0:Y:S01]  /*06d0*/  LDC.64 R10, c[0x0][0x380] ;  /* 0x0000e000ff0a7b82 */ /* 0x000e220000000a00 */
[----:B------:R-:W-:-:S04]  /*06e0*/  LOP3.LUT R19, R19, 0x1, RZ, 0xc0, !PT ;  /* 0x0000000113137812 */ /* 0x000fc800078ec0ff */
[----:B------:R-:W-:-:S03]  /*06f0*/  ISETP.NE.U32.AND P0, PT, R19, 0x1, PT ;  /* 0x000000011300780c */ /* 0x000fc60003f05070 */
[----:B------:R-:W1:Y:S04]  /*0700*/  LDC.64 R8, c[0x0][0x388] ;  /* 0x0000e200ff087b82 */ /* 0x000e680000000a00 */
[CC--:B------:R-:W-:Y:S02]  /*0710*/  @P1 IADD3 R13, PT, PT, R20.reuse, R21.reuse, RZ ;  /* 0x00000015140d1210 */ /* 0x0c0fe40007ffe0ff */
[----:B------:R-:W-:Y:S02]  /*0720*/  @P1 IADD3 R12, P2, PT, R20, R21, RZ ;  /* 0x00000015140c1210 */ /* 0x000fe40007f5e0ff */
[----:B------:R-:W2:Y:S02]  /*0730*/  @P1 LDC.64 R2, c[0x0][0x380] ;  /* 0x0000e000ff021b82 */ /* 0x000ea40000000a00 */
[----:B------:R-:W-:-:S06]  /*0740*/  @P1 IADD3.X R14, PT, PT, RZ, RZ, RZ, P2, !PT ;  /* 0x000000ffff0e1210 */ /* 0x000fcc00017fe4ff */
[----:B------:R-:W3:Y:S01]  /*0750*/  LDC.64 R4, c[0x0][0x380] ;  /* 0x0000e000ff047b82 */ /* 0x000ee20000000a00 */
[----:B0-----:R-:W-:-:S04]  /*0760*/  @P1 IMAD.WIDE.U32 R10, R13, 0x4, R10 ;  /* 0x000000040d0a1825 */ /* 0x001fc800078e000a */
[C---:B------:R-:W-:Y:S01]  /*0770*/  @P1 IMAD R13, R21.reuse, R17, R16 ;  /* 0x00000011150d1224 */ /* 0x040fe200078e0210 */
[----:B------:R-:W-:Y:S01]  /*0780*/  @P1 IADD3 R21, PT, PT, R21, 0x2, RZ ;  /* 0x0000000215151810 */ /* 0x000fe20007ffe0ff */
[----:B------:R-:W4:Y:S01]  /*0790*/  @P1 LDG.E R11, desc[UR4][R10.64] ;  /* 0x000000040a0b1981 */ /* 0x000f22000c1e1900 */
[----:B------:R-:W0:Y:S01]  /*07a0*/  LDC.64 R6, c[0x0][0x388] ;  /* 0x0000e200ff067b82 */ /* 0x000e220000000a00 */
[----:B-1----:R-:W-:Y:S01]  /*07b0*/  @P1 IMAD.WIDE R8, R13, 0x4, R8 ;  /* 0x000000040d081825 */ /* 0x002fe200078e0208 */
[----:B------:R-:W-:Y:S02]  /*07c0*/  @!P0 IADD3 R15, PT, PT, R20, R21, RZ ;  /* 0x00000015140f8210 */ /* 0x000fe40007ffe0ff */
[----:B--2---:R-:W-:Y:S01]  /*07d0*/  @P1 LEA R2, P2, R12, R2, 0x2 ;  /* 0x000000020c021211 */ /* 0x004fe200078410ff */
[----:B------:R-:W-:-:S03]  /*07e0*/  @!P0 IMAD R21, R21, R17, R16 ;  /* 0x0000001115158224 */ /* 0x000fc600078e0210 */
[----:B------:R-:W-:Y:S01]  /*07f0*/  @P1 LEA.HI.X R3, R12, R3, R14, 0x2, P2 ;  /* 0x000000030c031211 */ /* 0x000fe200010f140e */
[----:B------:R-:W-:Y:S01]  /*0800*/  @P1 IMAD.WIDE R12, R17, 0x4, R8 ;  /* 0x00000004110c1825 */ /* 0x000fe200078e0208 */
[----:B------:R-:W4:Y:S03]  /*0810*/  @P1 LDG.E R14, desc[UR4][R8.64] ;  /* 0x00000004080e1981 */ /* 0x000f26000c1e1900 */
[----:B---3--:R-:W-:Y:S01]  /*0820*/  @!P0 IMAD.WIDE.U32 R4, R15, 0x4, R4 ;  /* 0x000000040f048825 */ /* 0x008fe200078e0004 */
[----:B------:R-:W2:Y:S04]  /*0830*/  @P1 LDG.E R2, desc[UR4][R2.64+0x4] ;  /* 0x0000040402021981 */ /* 0x000ea8000c1e1900 */
[----:B------:R-:W2:Y:S01]  /*0840*/  @P1 LDG.E R12, desc[UR4][R12.64] ;  /* 0x000000040c0c1981 */ /* 0x000ea2000c1e1900 */
[----:B0-----:R-:W-:-:S03]  /*0850*/  @!P0 IMAD.WIDE R6, R21, 0x4, R6 ;  /* 0x0000000415068825 */ /* 0x001fc600078e0206 */
[----:B------:R-:W3:Y:S04]  /*0860*/  @!P0 LDG.E R5, desc[UR4][R4.64] ;  /* 0x0000000404058981 */ /* 0x000ee8000c1e1900 */
[----:B------:R-:W3:Y:S01]  /*0870*/  @!P0 LDG.E R6, desc[UR4][R6.64] ;  /* 0x0000000406068981 */ /* 0x000ee2000c1e1900 */
[----:B----4-:R-:W-:-:S04]  /*0880*/  @P1 FFMA R11, R11, R14, R24 ;  /* 0x0000000e0b0b1223 */ /* 0x010fc80000000018 */
[----:B--2---:R-:W-:-:S04]  /*0890*/  @P1 FFMA R24, R2, R12, R11 ;  /* 0x0000000c02181223 */ /* 0x004fc8000000000b */
[----:B---3--:R-:W-:-:S07]  /*08a0*/  @!P0 FFMA R24, R5, R6, R24 ;  /* 0x0000000605188223 */ /* 0x008fce0000000018 */
.L_x_0:
[----:B------:R-:W0:Y:S01]  /*08b0*/  LDC.64 R2, c[0x0][0x390] ;  /* 0x0000e400ff027b82 */ /* 0x000e220000000a00 */
[----:B------:R-:W-:-:S04]  /*08c0*/  IMAD R17, R0, R17, R16 ;  /* 0x0000001100117224 */ /* 0x000fc800078e0210 */
[----:B0-----:R-:W-:-:S05]  /*08d0*/  IMAD.WIDE R2, R17, 0x4, R2 ;  /* 0x0000000411027825 */ /* 0x001fca00078e0202 */
[----:B------:R-:W-:Y:S01]  /*08e0*/  STG.E desc[UR4][R2.64], R24 ;  /* 0x0000001802007986 */ /* 0x000fe2000c101904 */
[----:B------:R-:W-:Y:S05]  /*08f0*/  EXIT ;  /* 0x000000000000794d */ /* 0x000fea0003800000 */
.L_x_4:
[----:B------:R-:W-:-:S00]  /*0900*/  BRA `(.L_x_4) ;  /* 0xfffffffc00fc7947 */ /* 0x000fc0000383ffff */
[----:B------:R-:W-:-:S00]  /*0910*/  NOP ;  /* 0x0000000000007918 */ /* 0x000fc00000000000 */
        /* <DEDUP_REMOVED lines=14> */
.L_x_5:


//--------------------- .nv.shared.reserved.0     --------------------------
	.section	.nv.shared.reserved.0,"aw",@nobits
	.weak		__nv_reservedSMEM_offset_0_alias
	.size		__nv_reservedSMEM_offset_0_alias, 0, 64
	.other		__nv_reservedSMEM_offset_0_alias,@"STO_CUDA_RESERVED_SHARED STV_DEFAULT"
__nv_reservedSMEM_offset_0_alias:
	.zero		0
	.zero		64


//--------------------- .nv.constant0._Z6matmulPfS_S_iii --------------------------
	.section	.nv.constant0._Z6matmulPfS_S_iii,"a",@progbits
	.sectionflags	@""
	.align	4
.nv.constant0._Z6matmulPfS_S_iii:
	.zero		932


//--------------------- SYMBOLS --------------------------

	.type		.nv.reservedSmem.offset0,@object
	.size		.nv.reservedSmem.offset0,0x4
